//
// Generated by NVIDIA NVVM Compiler
//
// Compiler Build ID: CL-36424714
// Cuda compilation tools, release 13.0, V13.0.88
// Based on NVVM 20.0.0
//

.version 9.0
.target sm_100
.address_size 64

	// .globl	_Z14matrixMultiplyPfS_S_

.visible .entry _Z14matrixMultiplyPfS_S_(
	.param .u64 .ptr .align 1 _Z14matrixMultiplyPfS_S__param_0,
	.param .u64 .ptr .align 1 _Z14matrixMultiplyPfS_S__param_1,
	.param .u64 .ptr .align 1 _Z14matrixMultiplyPfS_S__param_2
)
{
	.reg .pred 	%p<4>;
	.reg .b32 	%r<11>;
	.reg .b32 	%f<97>;
	.reg .b64 	%rd<13>;

	ld.param.u64 	%rd1, [_Z14matrixMultiplyPfS_S__param_0];
	ld.param.u64 	%rd2, [_Z14matrixMultiplyPfS_S__param_1];
	ld.param.u64 	%rd3, [_Z14matrixMultiplyPfS_S__param_2];
	mov.u32 	%r3, %ctaid.y;
	mov.u32 	%r4, %ntid.y;
	mov.u32 	%r5, %tid.y;
	mad.lo.s32 	%r1, %r3, %r4, %r5;
	mov.u32 	%r6, %ctaid.x;
	mov.u32 	%r7, %ntid.x;
	mov.u32 	%r8, %tid.x;
	mad.lo.s32 	%r2, %r6, %r7, %r8;
	setp.gt.u32 	%p1, %r1, 31;
	setp.gt.s32 	%p2, %r2, 31;
	or.pred  	%p3, %p1, %p2;
	@%p3 bra 	$L__BB0_2;
	cvta.to.global.u64 	%rd4, %rd3;
	cvta.to.global.u64 	%rd5, %rd1;
	cvta.to.global.u64 	%rd6, %rd2;
	shl.b32 	%r9, %r1, 5;
	mul.wide.u32 	%rd7, %r9, 4;
	add.s64 	%rd8, %rd5, %rd7;
	ld.global.f32 	%f1, [%rd8];
	mul.wide.s32 	%rd9, %r2, 4;
	add.s64 	%rd10, %rd6, %rd9;
	ld.global.f32 	%f2, [%rd10];
	fma.rn.f32 	%f3, %f1, %f2, 0f00000000;
	ld.global.f32 	%f4, [%rd8+4];
	ld.global.f32 	%f5, [%rd10+128];
	fma.rn.f32 	%f6, %f4, %f5, %f3;
	ld.global.f32 	%f7, [%rd8+8];
	ld.global.f32 	%f8, [%rd10+256];
	fma.rn.f32 	%f9, %f7, %f8, %f6;
	ld.global.f32 	%f10, [%rd8+12];
	ld.global.f32 	%f11, [%rd10+384];
	fma.rn.f32 	%f12, %f10, %f11, %f9;
	ld.global.f32 	%f13, [%rd8+16];
	ld.global.f32 	%f14, [%rd10+512];
	fma.rn.f32 	%f15, %f13, %f14, %f12;
	ld.global.f32 	%f16, [%rd8+20];
	ld.global.f32 	%f17, [%rd10+640];
	fma.rn.f32 	%f18, %f16, %f17, %f15;
	ld.global.f32 	%f19, [%rd8+24];
	ld.global.f32 	%f20, [%rd10+768];
	fma.rn.f32 	%f21, %f19, %f20, %f18;
	ld.global.f32 	%f22, [%rd8+28];
	ld.global.f32 	%f23, [%rd10+896];
	fma.rn.f32 	%f24, %f22, %f23, %f21;
	ld.global.f32 	%f25, [%rd8+32];
	ld.global.f32 	%f26, [%rd10+1024];
	fma.rn.f32 	%f27, %f25, %f26, %f24;
	ld.global.f32 	%f28, [%rd8+36];
	ld.global.f32 	%f29, [%rd10+1152];
	fma.rn.f32 	%f30, %f28, %f29, %f27;
	ld.global.f32 	%f31, [%rd8+40];
	ld.global.f32 	%f32, [%rd10+1280];
	fma.rn.f32 	%f33, %f31, %f32, %f30;
	ld.global.f32 	%f34, [%rd8+44];
	ld.global.f32 	%f35, [%rd10+1408];
	fma.rn.f32 	%f36, %f34, %f35, %f33;
	ld.global.f32 	%f37, [%rd8+48];
	ld.global.f32 	%f38, [%rd10+1536];
	fma.rn.f32 	%f39, %f37, %f38, %f36;
	ld.global.f32 	%f40, [%rd8+52];
	ld.global.f32 	%f41, [%rd10+1664];
	fma.rn.f32 	%f42, %f40, %f41, %f39;
	ld.global.f32 	%f43, [%rd8+56];
	ld.global.f32 	%f44, [%rd10+1792];
	fma.rn.f32 	%f45, %f43, %f44, %f42;
	ld.global.f32 	%f46, [%rd8+60];
	ld.global.f32 	%f47, [%rd10+1920];
	fma.rn.f32 	%f48, %f46, %f47, %f45;
	ld.global.f32 	%f49, [%rd8+64];
	ld.global.f32 	%f50, [%rd10+2048];
	fma.rn.f32 	%f51, %f49, %f50, %f48;
	ld.global.f32 	%f52, [%rd8+68];
	ld.global.f32 	%f53, [%rd10+2176];
	fma.rn.f32 	%f54, %f52, %f53, %f51;
	ld.global.f32 	%f55, [%rd8+72];
	ld.global.f32 	%f56, [%rd10+2304];
	fma.rn.f32 	%f57, %f55, %f56, %f54;
	ld.global.f32 	%f58, [%rd8+76];
	ld.global.f32 	%f59, [%rd10+2432];
	fma.rn.f32 	%f60, %f58, %f59, %f57;
	ld.global.f32 	%f61, [%rd8+80];
	ld.global.f32 	%f62, [%rd10+2560];
	fma.rn.f32 	%f63, %f61, %f62, %f60;
	ld.global.f32 	%f64, [%rd8+84];
	ld.global.f32 	%f65, [%rd10+2688];
	fma.rn.f32 	%f66, %f64, %f65, %f63;
	ld.global.f32 	%f67, [%rd8+88];
	ld.global.f32 	%f68, [%rd10+2816];
	fma.rn.f32 	%f69, %f67, %f68, %f66;
	ld.global.f32 	%f70, [%rd8+92];
	ld.global.f32 	%f71, [%rd10+2944];
	fma.rn.f32 	%f72, %f70, %f71, %f69;
	ld.global.f32 	%f73, [%rd8+96];
	ld.global.f32 	%f74, [%rd10+3072];
	fma.rn.f32 	%f75, %f73, %f74, %f72;
	ld.global.f32 	%f76, [%rd8+100];
	ld.global.f32 	%f77, [%rd10+3200];
	fma.rn.f32 	%f78, %f76, %f77, %f75;
	ld.global.f32 	%f79, [%rd8+104];
	ld.global.f32 	%f80, [%rd10+3328];
	fma.rn.f32 	%f81, %f79, %f80, %f78;
	ld.global.f32 	%f82, [%rd8+108];
	ld.global.f32 	%f83, [%rd10+3456];
	fma.rn.f32 	%f84, %f82, %f83, %f81;
	ld.global.f32 	%f85, [%rd8+112];
	ld.global.f32 	%f86, [%rd10+3584];
	fma.rn.f32 	%f87, %f85, %f86, %f84;
	ld.global.f32 	%f88, [%rd8+116];
	ld.global.f32 	%f89, [%rd10+3712];
	fma.rn.f32 	%f90, %f88, %f89, %f87;
	ld.global.f32 	%f91, [%rd8+120];
	ld.global.f32 	%f92, [%rd10+3840];
	fma.rn.f32 	%f93, %f91, %f92, %f90;
	ld.global.f32 	%f94, [%rd8+124];
	ld.global.f32 	%f95, [%rd10+3968];
	fma.rn.f32 	%f96, %f94, %f95, %f93;
	add.s32 	%r10, %r9, %r2;
	mul.wide.s32 	%rd11, %r10, 4;
	add.s64 	%rd12, %rd4, %rd11;
	st.global.f32 	[%rd12], %f96;
$L__BB0_2:
	ret;

}


// ===== COMPILED SASS (sm_100) =====

	.target	sm_100

	.elftype	@"ET_EXEC"


//--------------------- .note.nv.tkinfo           --------------------------
	.section	.note.nv.tkinfo,"",@"SHT_NOTE"
	.sectionflags	@"SHF_NOTE_NV_TKINFO"
	.tkinfo
        /*0018*/ 	.word	0x00000002
        /*0030*/ 	.string	""
        /*0030*/ 	.string	"ptxas"
        /*0030*/ 	.string	"Cuda compilation tools, release 13.0, V13.0.88"
        /*0030*/ 	.string	"Build cuda_13.0.r13.0/compiler.36424714_0"
        /*0030*/ 	.string	"-arch sm_100 -m 64 "



//--------------------- .note.nv.cuinfo           --------------------------
	.section	.note.nv.cuinfo,"",@"SHT_NOTE"
	.sectionflags	@"SHF_NOTE_NV_CUINFO"
        /*0018*/ 	.short	0x0002
        /*001a*/ 	.short	0x0064
        /*001c*/ 	.short	0x0082
	.zero		2


//--------------------- .nv.info                  --------------------------
	.section	.nv.info,"",@"SHT_CUDA_INFO"
	.align	4


	//----- nvinfo : EIATTR_REGCOUNT
	.align		4
        /*0000*/ 	.byte	0x04, 0x2f
        /*0002*/ 	.short	(.L_1 - .L_0)
	.align		4
.L_0:
        /*0004*/ 	.word	index@(_Z14matrixMultiplyPfS_S_)
        /*0008*/ 	.word	0x00000020


	//----- nvinfo : EIATTR_FRAME_SIZE
	.align		4
.L_1:
        /*000c*/ 	.byte	0x04, 0x11
        /*000e*/ 	.short	(.L_3 - .L_2)
	.align		4
.L_2:
        /*0010*/ 	.word	index@(_Z14matrixMultiplyPfS_S_)
        /*0014*/ 	.word	0x00000000


	//----- nvinfo : EIATTR_MIN_STACK_SIZE
	.align		4
.L_3:
        /*0018*/ 	.byte	0x04, 0x12
        /*001a*/ 	.short	(.L_5 - .L_4)
	.align		4
.L_4:
        /*001c*/ 	.word	index@(_Z14matrixMultiplyPfS_S_)
        /*0020*/ 	.word	0x00000000
.L_5:


//--------------------- .nv.compat                --------------------------
	.section	.nv.compat,"",@"SHT_CUDA_COMPAT_INFO"
	.align	4
        /*0000*/ 	.byte	0x02, 0x09, 0x00, 0x00, 0x02, 0x02, 0x01, 0x00, 0x02, 0x05, 0x05, 0x00, 0x03, 0x07, 0x01, 0x01
        /*0010*/ 	.byte	0x02, 0x03, 0x00, 0x00, 0x02, 0x06, 0x01, 0x00, 0x04, 0x0b, 0x08, 0x00, 0x09, 0x00, 0x00, 0x00
        /*0020*/ 	.byte	0x00, 0x00, 0x00, 0x00


//--------------------- .nv.info._Z14matrixMultiplyPfS_S_ --------------------------
	.section	.nv.info._Z14matrixMultiplyPfS_S_,"",@"SHT_CUDA_INFO"
	.sectionflags	@""
	.align	4


	//----- nvinfo : EIATTR_CUDA_API_VERSION
	.align		4
        /*0000*/ 	.byte	0x04, 0x37
        /*0002*/ 	.short	(.L_7 - .L_6)
.L_6:
        /*0004*/ 	.word	0x00000082


	//----- nvinfo : EIATTR_KPARAM_INFO
	.align		4
.L_7:
        /*0008*/ 	.byte	0x04, 0x17
        /*000a*/ 	.short	(.L_9 - .L_8)
.L_8:
        /*000c*/ 	.word	0x00000000
        /*0010*/ 	.short	0x0002
        /*0012*/ 	.short	0x0010
        /*0014*/ 	.byte	0x00, 0xf5, 0x21, 0x00


	//----- nvinfo : EIATTR_KPARAM_INFO
	.align		4
.L_9:
        /*0018*/ 	.byte	0x04, 0x17
        /*001a*/ 	.short	(.L_11 - .L_10)
.L_10:
        /*001c*/ 	.word	0x00000000
        /*0020*/ 	.short	0x0001
        /*0022*/ 	.short	0x0008
        /*0024*/ 	.byte	0x00, 0xf5, 0x21, 0x00


	//----- nvinfo : EIATTR_KPARAM_INFO
	.align		4
.L_11:
        /*0028*/ 	.byte	0x04, 0x17
        /*002a*/ 	.short	(.L_13 - .L_12)
.L_12:
        /*002c*/ 	.word	0x00000000
        /*0030*/ 	.short	0x0000
        /*0032*/ 	.short	0x0000
        /*0034*/ 	.byte	0x00, 0xf5, 0x21, 0x00


	//----- nvinfo : EIATTR_SPARSE_MMA_MASK
	.align		4
.L_13:
        /*0038*/ 	.byte	0x03, 0x50
        /*003a*/ 	.short	0x0000


	//----- nvinfo : EIATTR_MAXREG_COUNT
	.align		4
        /*003c*/ 	.byte	0x03, 0x1b
        /*003e*/ 	.short	0x00ff


	//----- nvinfo : EIATTR_MERCURY_ISA_VERSION
	.align		4
        /*0040*/ 	.byte	0x03, 0x5f
        /*0042*/ 	.short	0x0101


	//----- nvinfo : EIATTR_VRC_CTA_INIT_COUNT
	.align		4
        /*0044*/ 	.byte	0x02, 0x4a
	.zero		1
	.zero		1


	//----- nvinfo : EIATTR_EXIT_INSTR_OFFSETS
	.align		4
        /*0048*/ 	.byte	0x04, 0x1c
        /*004a*/ 	.short	(.L_15 - .L_14)


	//   ....[0]....
.L_14:
        /*004c*/ 	.word	0x000000b0


	//   ....[1]....
        /*0050*/ 	.word	0x00000760


	//----- nvinfo : EIATTR_CBANK_PARAM_SIZE
	.align		4
.L_15:
        /*0054*/ 	.byte	0x03, 0x19
        /*0056*/ 	.short	0x0018


	//----- nvinfo : EIATTR_PARAM_CBANK
	.align		4
        /*0058*/ 	.byte	0x04, 0x0a
        /*005a*/ 	.short	(.L_17 - .L_16)
	.align		4
.L_16:
        /*005c*/ 	.word	index@(.nv.constant0._Z14matrixMultiplyPfS_S_)
        /*0060*/ 	.short	0x0380
        /*0062*/ 	.short	0x0018


	//----- nvinfo : EIATTR_SW_WAR
	.align		4
.L_17:
        /*0064*/ 	.byte	0x04, 0x36
        /*0066*/ 	.short	(.L_19 - .L_18)
.L_18:
        /*0068*/ 	.word	0x00000008
.L_19:


//--------------------- .nv.callgraph             --------------------------
	.section	.nv.callgraph,"",@"SHT_CUDA_CALLGRAPH"
	.align	4
	.sectionentsize	8
	.align		4
        /*0000*/ 	.word	0x00000000
	.align		4
        /*0004*/ 	.word	0xffffffff
	.align		4
        /*0008*/ 	.word	0x00000000
	.align		4
        /*000c*/ 	.word	0xfffffffe
	.align		4
        /*0010*/ 	.word	0x00000000
	.align		4
        /*0014*/ 	.word	0xfffffffd
	.align		4
        /*0018*/ 	.word	0x00000000
	.align		4
        /*001c*/ 	.word	0xfffffffc


//--------------------- .text._Z14matrixMultiplyPfS_S_ --------------------------
	.section	.text._Z14matrixMultiplyPfS_S_,"ax",@progbits
	.align	128
        .global         _Z14matrixMultiplyPfS_S_
        .type           _Z14matrixMultiplyPfS_S_,@function
        .size           _Z14matrixMultiplyPfS_S_,(.L_x_1 - _Z14matrixMultiplyPfS_S_)
        .other          _Z14matrixMultiplyPfS_S_,@"STO_CUDA_ENTRY STV_DEFAULT"
_Z14matrixMultiplyPfS_S_:
.text._Z14matrixMultiplyPfS_S_:
[----:B------:R-:W-:Y:S01]  /*0000*/  LDC R1, c[0x0][0x37c] ;  /* 0x0000df00ff017b82 */ /* 0x000fe20000000800 */
[----:B------:R-:W0:Y:S07]  /*0010*/  S2R R0, SR_TID.X ;  /* 0x0000000000007919 */ /* 0x000e2e0000002100 */
[----:B------:R-:W1:Y:S01]  /*0020*/  LDC R6, c[0x0][0x364] ;  /* 0x0000d900ff067b82 */ /* 0x000e620000000800 */
[----:B------:R-:W1:Y:S07]  /*0030*/  S2R R3, SR_TID.Y ;  /* 0x0000000000037919 */ /* 0x000e6e0000002200 */
[----:B------:R-:W0:Y:S08]  /*0040*/  S2UR UR5, SR_CTAID.X ;  /* 0x00000000000579c3 */ /* 0x000e300000002500 */
[----:B------:R-:W0:Y:S08]  /*0050*/  LDC R7, c[0x0][0x360] ;  /* 0x0000d800ff077b82 */ /* 0x000e300000000800 */
[----:B------:R-:W1:Y:S01]  /*0060*/  S2UR UR4, SR_CTAID.Y ;  /* 0x00000000000479c3 */ /* 0x000e620000002600 */
[----:B0-----:R-:W-:-:S05]  /*0070*/  IMAD R7, R7, UR5, R0 ;  /* 0x0000000507077c24 */ /* 0x001fca000f8e0200 */
[----:B------:R-:W-:Y:S01]  /*0080*/  ISETP.GT.AND P0, PT, R7, 0x1f, PT ;  /* 0x0000001f0700780c */ /* 0x000fe20003f04270 */
[----:B-1----:R-:W-:-:S05]  /*0090*/  IMAD R6, R6, UR4, R3 ;  /* 0x0000000406067c24 */ /* 0x002fca000f8e0203 */
[----:B------:R-:W-:-:S13]  /*00a0*/  ISETP.GT.U32.OR P0, PT, R6, 0x1f, P0 ;  /* 0x0000001f0600780c */ /* 0x000fda0000704470 */
[----:B------:R-:W-:Y:S05]  /*00b0*/  @P0 EXIT ;  /* 0x000000000000094d */ /* 0x000fea0003800000 */
[----:B------:R-:W0:Y:S01]  /*00c0*/  LDC.64 R4, c[0x0][0x380] ;  /* 0x0000e000ff047b82 */ /* 0x000e220000000a00 */
[----:B------:R-:W1:Y:S01]  /*00d0*/  LDCU.64 UR4, c[0x0][0x358] ;  /* 0x00006b00ff0477ac */ /* 0x000e620008000a00 */
[----:B------:R-:W-:-:S06]  /*00e0*/  SHF.L.U32 R6, R6, 0x5, RZ ;  /* 0x0000000506067819 */ /* 0x000fcc00000006ff */
[----:B------:R-:W2:Y:S01]  /*00f0*/  LDC.64 R2, c[0x0][0x388] ;  /* 0x0000e200ff027b82 */ /* 0x000ea20000000a00 */
[----:B0-----:R-:W-:-:S05]  /*0100*/  IMAD.WIDE.U32 R4, R6, 0x4, R4 ;  /* 0x0000000406047825 */ /* 0x001fca00078e0004 */
[----:B-1----:R-:W3:Y:S01]  /*0110*/  LDG.E R0, desc[UR4][R4.64] ;  /* 0x0000000404007981 */ /* 0x002ee2000c1e1900 */
[----:B--2---:R-:W-:-:S03]  /*0120*/  IMAD.WIDE R2, R7, 0x4, R2 ;  /* 0x0000000407027825 */ /* 0x004fc600078e0202 */
[----:B------:R-:W2:Y:S04]  /*0130*/  LDG.E R27, desc[UR4][R4.64+0x4] ;  /* 0x00000404041b7981 */ /* 0x000ea8000c1e1900 */
[----:B------:R-:W3:Y:S04]  /*0140*/  LDG.E R9, desc[UR4][R2.64] ;  /* 0x0000000402097981 */ /* 0x000ee8000c1e1900 */
[----:B------:R-:W2:Y:S04]  /*0150*/  LDG.E R8, desc[UR4][R2.64+0x80] ;  /* 0x0000800402087981 */ /* 0x000ea8000c1e1900 */
[----:B------:R-:W4:Y:S04]  /*0160*/  LDG.E R21, desc[UR4][R4.64+0x8] ;  /* 0x0000080404157981 */ /* 0x000f28000c1e1900 */
[----:B------:R-:W4:Y:S04]  /*0170*/  LDG.E R18, desc[UR4][R2.64+0x100] ;  /* 0x0001000402127981 */ /* 0x000f28000c1e1900 */
[----:B------:R-:W5:Y:S04]  /*0180*/  LDG.E R20, desc[UR4][R4.64+0xc] ;  /* 0x00000c0404147981 */ /* 0x000f68000c1e1900 */
        /* <DEDUP_REMOVED lines=12> */
[----:B------:R-:W5:Y:S01]  /*0250*/  LDG.E R11, desc[UR4][R2.64+0x480] ;  /* 0x00048004020b7981 */ /* 0x000f62000c1e1900 */
[----:B---3--:R-:W-:-:S03]  /*0260*/  FFMA R0, R0, R9, RZ ;  /* 0x0000000900007223 */ /* 0x008fc600000000ff */
[----:B------:R-:W3:Y:S01]  /*0270*/  LDG.E R9, desc[UR4][R2.64+0x500] ;  /* 0x0005000402097981 */ /* 0x000ee2000c1e1900 */
[----:B--2---:R-:W-:-:S03]  /*0280*/  FFMA R0, R27, R8, R0 ;  /* 0x000000081b007223 */ /* 0x004fc60000000000 */
[----:B------:R-:W3:Y:S01]  /*0290*/  LDG.E R8, desc[UR4][R4.64+0x28] ;  /* 0x0000280404087981 */ /* 0x000ee2000c1e1900 */
[----:B----4-:R-:W-:-:S03]  /*02a0*/  FFMA R27, R21, R18, R0 ;  /* 0x00000012151b7223 */ /* 0x010fc60000000000 */
[----:B------:R-:W2:Y:S04]  /*02b0*/  LDG.E R18, desc[UR4][R4.64+0x2c] ;  /* 0x00002c0404127981 */ /* 0x000ea8000c1e1900 */
[----:B------:R-:W2:Y:S01]  /*02c0*/  LDG.E R21, desc[UR4][R2.64+0x580] ;  /* 0x0005800402157981 */ /* 0x000ea2000c1e1900 */
[----:B-----5:R-:W-:-:S03]  /*02d0*/  FFMA R27, R20, R23, R27 ;  /* 0x00000017141b7223 */ /* 0x020fc6000000001b */
[----:B------:R-:W4:Y:S04]  /*02e0*/  LDG.E R20, desc[UR4][R4.64+0x30] ;  /* 0x0000300404147981 */ /* 0x000f28000c1e1900 */
[----:B------:R-:W4:Y:S01]  /*02f0*/  LDG.E R23, desc[UR4][R2.64+0x600] ;  /* 0x0006000402177981 */ /* 0x000f22000c1e1900 */
[----:B------:R-:W-:-:S03]  /*0300*/  FFMA R27, R22, R25, R27 ;  /* 0x00000019161b7223 */ /* 0x000fc6000000001b */
[----:B------:R-:W5:Y:S04]  /*0310*/  LDG.E R22, desc[UR4][R4.64+0x34] ;  /* 0x0000340404167981 */ /* 0x000f68000c1e1900 */
[----:B------:R-:W5:Y:S01]  /*0320*/  LDG.E R25, desc[UR4][R2.64+0x680] ;  /* 0x0006800402197981 */ /* 0x000f62000c1e1900 */
        /* <DEDUP_REMOVED lines=15> */
[----:B---3--:R-:W-:-:S03]  /*0420*/  FFMA R27, R8, R9, R27 ;  /* 0x00000009081b7223 */ /* 0x008fc6000000001b */
[----:B------:R-:W3:Y:S04]  /*0430*/  LDG.E R9, desc[UR4][R4.64+0x4c] ;  /* 0x00004c0404097981 */ /* 0x000ee8000c1e1900 */
[----:B------:R-:W3:Y:S01]  /*0440*/  LDG.E R8, desc[UR4][R2.64+0x980] ;  /* 0x0009800402087981 */ /* 0x000ee2000c1e1900 */
[----:B--2---:R-:W-:-:S03]  /*0450*/  FFMA R27, R18, R21, R27 ;  /* 0x00000015121b7223 */ /* 0x004fc6000000001b */
[----:B------:R-:W2:Y:S04]  /*0460*/  LDG.E R21, desc[UR4][R4.64+0x50] ;  /* 0x0000500404157981 */ /* 0x000ea8000c1e1900 */
[----:B------:R-:W2:Y:S01]  /*0470*/  LDG.E R18, desc[UR4][R2.64+0xa00] ;  /* 0x000a000402127981 */ /* 0x000ea2000c1e1900 */
[----:B----4-:R-:W-:-:S03]  /*0480*/  FFMA R27, R20, R23, R27 ;  /* 0x00000017141b7223 */ /* 0x010fc6000000001b */
[----:B------:R-:W4:Y:S04]  /*0490*/  LDG.E R23, desc[UR4][R4.64+0x54] ;  /* 0x0000540404177981 */ /* 0x000f28000c1e1900 */
[----:B------:R-:W4:Y:S01]  /*04a0*/  LDG.E R20, desc[UR4][R2.64+0xa80] ;  /* 0x000a800402147981 */ /* 0x000f22000c1e1900 */
[----:B-----5:R-:W-:-:S03]  /*04b0*/  FFMA R27, R22, R25, R27 ;  /* 0x00000019161b7223 */ /* 0x020fc6000000001b */
        /* <DEDUP_REMOVED lines=26> */
[----:B------:R-:W4:Y:S04]  /*0660*/  LDG.E R24, desc[UR4][R2.64+0xf00] ;  /* 0x000f000402187981 */ /* 0x000f28000c1e1900 */
[----:B------:R-:W4:Y:S01]  /*0670*/  LDG.E R20, desc[UR4][R4.64+0x7c] ;  /* 0x00007c0404147981 */ /* 0x000f22000c1e1900 */
[----:B-----5:R-:W-:-:S04]  /*0680*/  FFMA R25, R22, R25, R29 ;  /* 0x0000001916197223 */ /* 0x020fc8000000001d */
[----:B------:R-:W-:-:S04]  /*0690*/  FFMA R19, R16, R19, R25 ;  /* 0x0000001310137223 */ /* 0x000fc80000000019 */
[----:B------:R-:W-:Y:S02]  /*06a0*/  FFMA R14, R14, R17, R19 ;  /* 0x000000110e0e7223 */ /* 0x000fe40000000013 */
[----:B------:R-:W0:Y:S02]  /*06b0*/  LDC.64 R16, c[0x0][0x390] ;  /* 0x0000e400ff107b82 */ /* 0x000e240000000a00 */
[----:B------:R-:W-:-:S04]  /*06c0*/  FFMA R15, R15, R12, R14 ;  /* 0x0000000c0f0f7223 */ /* 0x000fc8000000000e */
[----:B------:R-:W-:-:S04]  /*06d0*/  FFMA R13, R0, R13, R15 ;  /* 0x0000000d000d7223 */ /* 0x000fc8000000000f */
[----:B------:R-:W-:Y:S01]  /*06e0*/  FFMA R11, R10, R11, R13 ;  /* 0x0000000b0a0b7223 */ /* 0x000fe2000000000d */
[----:B------:R-:W-:-:S05]  /*06f0*/  IADD3 R7, PT, PT, R7, R6, RZ ;  /* 0x0000000607077210 */ /* 0x000fca0007ffe0ff */
[----:B0-----:R-:W-:-:S04]  /*0700*/  IMAD.WIDE R16, R7, 0x4, R16 ;  /* 0x0000000407107825 */ /* 0x001fc800078e0210 */
[----:B---3--:R-:W-:-:S04]  /*0710*/  FFMA R9, R8, R9, R11 ;  /* 0x0000000908097223 */ /* 0x008fc8000000000b */
[----:B--2---:R-:W-:-:S04]  /*0720*/  FFMA R18, R18, R21, R9 ;  /* 0x0000001512127223 */ /* 0x004fc80000000009 */
[----:B----4-:R-:W-:-:S04]  /*0730*/  FFMA R23, R23, R24, R18 ;  /* 0x0000001817177223 */ /* 0x010fc80000000012 */
[----:B------:R-:W-:-:S05]  /*0740*/  FFMA R23, R20, R27, R23 ;  /* 0x0000001b14177223 */ /* 0x000fca0000000017 */
[----:B------:R-:W-:Y:S01]  /*0750*/  STG.E desc[UR4][R16.64], R23 ;  /* 0x0000001710007986 */ /* 0x000fe2000c101904 */
[----:B------:R-:W-:Y:S05]  /*0760*/  EXIT ;  /* 0x000000000000794d */ /* 0x000fea0003800000 */
.L_x_0:
[----:B------:R-:W-:-:S00]  /*0770*/  BRA `(.L_x_0) ;  /* 0xfffffffc00fc7947 */ /* 0x000fc0000383ffff */
[----:B------:R-:W-:-:S00]  /*0780*/  NOP ;  /* 0x0000000000007918 */ /* 0x000fc00000000000 */
[----:B------:R-:W-:-:S00]  /*0790*/  NOP ;  /* 0x0000000000007918 */ /* 0x000fc00000000000 */
[----:B------:R-:W-:-:S00]  /*07a0*/  NOP ;  /* 0x0000000000007918 */ /* 0x000fc00000000000 */
[----:B------:R-:W-:-:S00]  /*07b0*/  NOP ;  /* 0x0000000000007918 */ /* 0x000fc00000000000 */
[----:B------:R-:W-:-:S00]  /*07c0*/  NOP ;  /* 0x0000000000007918 */ /* 0x000fc00000000000 */
[----:B------:R-:W-:-:S00]  /*07d0*/  NOP ;  /* 0x0000000000007918 */ /* 0x000fc00000000000 */
[----:B------:R-:W-:-:S00]  /*07e0*/  NOP ;  /* 0x0000000000007918 */ /* 0x000fc00000000000 */
[----:B------:R-:W-:-:S00]  /*07f0*/  NOP ;  /* 0x0000000000007918 */ /* 0x000fc00000000000 */
.L_x_1:


//--------------------- .nv.shared.reserved.0     --------------------------
	.section	.nv.shared.reserved.0,"aw",@nobits
	.weak		__nv_reservedSMEM_offset_0_alias
	.size		__nv_reservedSMEM_offset_0_alias, 0, 64
	.other		__nv_reservedSMEM_offset_0_alias,@"STO_CUDA_RESERVED_SHARED STV_DEFAULT"
__nv_reservedSMEM_offset_0_alias:
	.zero		0
	.zero		64


//--------------------- .nv.constant0._Z14matrixMultiplyPfS_S_ --------------------------
	.section	.nv.constant0._Z14matrixMultiplyPfS_S_,"a",@progbits
	.sectionflags	@""
	.align	4
.nv.constant0._Z14matrixMultiplyPfS_S_:
	.zero		920


//--------------------- SYMBOLS --------------------------

	.type		.nv.reservedSmem.offset0,@object
	.size		.nv.reservedSmem.offset0,0x4
